	.headerflags	@"EF_CUDA_TEXMODE_UNIFIED EF_CUDA_64BIT_ADDRESS EF_CUDA_ACCELERATORS EF_CUDA_SM90 EF_CUDA_VIRTUAL_SM(EF_CUDA_SM90)"
	.elftype	@"ET_EXEC"


//--------------------- .nv.info                  --------------------------
	.section	.nv.info,"",@"SHT_CUDA_INFO"
	.align	4


	//----- nvinfo : EIATTR_REGCOUNT
	.align		4
        /*0000*/ 	.byte	0x04, 0x2f
        /*0002*/ 	.short	(.L_3 - .L_2)
	.align		4
.L_2:
        /*0004*/ 	.word	index@(triton_poi_fused__native_batch_norm_legit_no_training_relu_2)
        /*0008*/ 	.word	0x00000013


	//----- nvinfo : EIATTR_MIN_STACK_SIZE
	.align		4
.L_3:
        /*000c*/ 	.byte	0x04, 0x12
        /*000e*/ 	.short	(.L_5 - .L_4)
	.align		4
.L_4:
        /*0010*/ 	.word	index@(triton_poi_fused__native_batch_norm_legit_no_training_relu_2)
        /*0014*/ 	.word	0x00000000


	//----- nvinfo : EIATTR_FRAME_SIZE
	.align		4
.L_5:
        /*0018*/ 	.byte	0x04, 0x11
        /*001a*/ 	.short	(.L_7 - .L_6)
	.align		4
.L_6:
        /*001c*/ 	.word	index@(triton_poi_fused__native_batch_norm_legit_no_training_relu_2)
        /*0020*/ 	.word	0x00000000


	//----- nvinfo : EIATTR_MIN_STACK_SIZE
	.align		4
.L_7:
        /*0024*/ 	.byte	0x04, 0x12
        /*0026*/ 	.short	(.L_9 - .L_8)
	.align		4
.L_8:
        /*0028*/ 	.word	index@(triton_poi_fused__native_batch_norm_legit_no_training_relu_2)
        /*002c*/ 	.word	0x00000000
.L_9:


//--------------------- .nv.info.triton_poi_fused__native_batch_norm_legit_no_training_relu_2 --------------------------
	.section	.nv.info.triton_poi_fused__native_batch_norm_legit_no_training_relu_2,"",@"SHT_CUDA_INFO"
	.sectionflags	@""
	.align	4


	//----- nvinfo : EIATTR_CUDA_API_VERSION
	.align		4
        /*0000*/ 	.byte	0x04, 0x37
        /*0002*/ 	.short	(.L_11 - .L_10)
.L_10:
        /*0004*/ 	.word	0x0000007c


	//----- nvinfo : EIATTR_KPARAM_INFO
	.align		4
.L_11:
        /*0008*/ 	.byte	0x04, 0x17
        /*000a*/ 	.short	(.L_13 - .L_12)
.L_12:
        /*000c*/ 	.word	0x00000000
        /*0010*/ 	.short	0x0006
        /*0012*/ 	.short	0x0030
        /*0014*/ 	.byte	0x00, 0xf0, 0x11, 0x00


	//----- nvinfo : EIATTR_KPARAM_INFO
	.align		4
.L_13:
        /*0018*/ 	.byte	0x04, 0x17
        /*001a*/ 	.short	(.L_15 - .L_14)
.L_14:
        /*001c*/ 	.word	0x00000000
        /*0020*/ 	.short	0x0005
        /*0022*/ 	.short	0x0028
        /*0024*/ 	.byte	0x00, 0xf4, 0x21, 0x00


	//----- nvinfo : EIATTR_KPARAM_INFO
	.align		4
.L_15:
        /*0028*/ 	.byte	0x04, 0x17
        /*002a*/ 	.short	(.L_17 - .L_16)
.L_16:
        /*002c*/ 	.word	0x00000000
        /*0030*/ 	.short	0x0004
        /*0032*/ 	.short	0x0020
        /*0034*/ 	.byte	0x00, 0xf4, 0x21, 0x00


	//----- nvinfo : EIATTR_KPARAM_INFO
	.align		4
.L_17:
        /*0038*/ 	.byte	0x04, 0x17
        /*003a*/ 	.short	(.L_19 - .L_18)
.L_18:
        /*003c*/ 	.word	0x00000000
        /*0040*/ 	.short	0x0003
        /*0042*/ 	.short	0x0018
        /*0044*/ 	.byte	0x00, 0xf4, 0x21, 0x00


	//----- nvinfo : EIATTR_KPARAM_INFO
	.align		4
.L_19:
        /*0048*/ 	.byte	0x04, 0x17
        /*004a*/ 	.short	(.L_21 - .L_20)
.L_20:
        /*004c*/ 	.word	0x00000000
        /*0050*/ 	.short	0x0002
        /*0052*/ 	.short	0x0010
        /*0054*/ 	.byte	0x00, 0xf4, 0x21, 0x00


	//----- nvinfo : EIATTR_KPARAM_INFO
	.align		4
.L_21:
        /*0058*/ 	.byte	0x04, 0x17
        /*005a*/ 	.short	(.L_23 - .L_22)
.L_22:
        /*005c*/ 	.word	0x00000000
        /*0060*/ 	.short	0x0001
        /*0062*/ 	.short	0x0008
        /*0064*/ 	.byte	0x00, 0xf4, 0x21, 0x00


	//----- nvinfo : EIATTR_KPARAM_INFO
	.align		4
.L_23:
        /*0068*/ 	.byte	0x04, 0x17
        /*006a*/ 	.short	(.L_25 - .L_24)
.L_24:
        /*006c*/ 	.word	0x00000000
        /*0070*/ 	.short	0x0000
        /*0072*/ 	.short	0x0000
        /*0074*/ 	.byte	0x00, 0xf4, 0x21, 0x00


	//----- nvinfo : EIATTR_SPARSE_MMA_MASK
	.align		4
.L_25:
        /*0078*/ 	.byte	0x03, 0x50
        /*007a*/ 	.short	0x0000


	//----- nvinfo : EIATTR_MAXREG_COUNT
	.align		4
        /*007c*/ 	.byte	0x03, 0x1b
        /*007e*/ 	.short	0x00ff


	//----- nvinfo : EIATTR_EXIT_INSTR_OFFSETS
	.align		4
        /*0080*/ 	.byte	0x04, 0x1c
        /*0082*/ 	.short	(.L_27 - .L_26)


	//   ....[0]....
.L_26:
        /*0084*/ 	.word	0x000003f0


	//----- nvinfo : EIATTR_REQNTID
	.align		4
.L_27:
        /*0088*/ 	.byte	0x04, 0x10
        /*008a*/ 	.short	(.L_29 - .L_28)
.L_28:
        /*008c*/ 	.word	0x00000080
        /*0090*/ 	.word	0x00000001
        /*0094*/ 	.word	0x00000001


	//----- nvinfo : EIATTR_CBANK_PARAM_SIZE
	.align		4
.L_29:
        /*0098*/ 	.byte	0x03, 0x19
        /*009a*/ 	.short	0x0034


	//----- nvinfo : EIATTR_PARAM_CBANK
	.align		4
        /*009c*/ 	.byte	0x04, 0x0a
        /*009e*/ 	.short	(.L_31 - .L_30)
	.align		4
.L_30:
        /*00a0*/ 	.word	index@(.nv.constant0.triton_poi_fused__native_batch_norm_legit_no_training_relu_2)
        /*00a4*/ 	.short	0x0210
        /*00a6*/ 	.short	0x0034


	//----- nvinfo : EIATTR_SW_WAR
	.align		4
.L_31:
        /*00a8*/ 	.byte	0x04, 0x36
        /*00aa*/ 	.short	(.L_33 - .L_32)
.L_32:
        /*00ac*/ 	.word	0x00000008
.L_33:


//--------------------- .nv.callgraph             --------------------------
	.section	.nv.callgraph,"",@"SHT_CUDA_CALLGRAPH"
	.align	4
	.sectionentsize	8
	.align		4
        /*0000*/ 	.word	0x00000000
	.align		4
        /*0004*/ 	.word	0xffffffff
	.align		4
        /*0008*/ 	.word	0x00000000
	.align		4
        /*000c*/ 	.word	0xfffffffe
	.align		4
        /*0010*/ 	.word	0x00000000
	.align		4
        /*0014*/ 	.word	0xfffffffd
	.align		4
        /*0018*/ 	.word	0x00000000
	.align		4
        /*001c*/ 	.word	0xfffffffc


//--------------------- .nv.constant4             --------------------------
	.section	.nv.constant4,"a",@progbits
	.align	8
	.align		8
.nv.constant4:
        /*0000*/ 	.dword	_$_str
	.align		8
        /*0008*/ 	.dword	_$_str_$_2


//--------------------- .text.triton_poi_fused__native_batch_norm_legit_no_training_relu_2 --------------------------
	.section	.text.triton_poi_fused__native_batch_norm_legit_no_training_relu_2,"ax",@progbits
	.align	128
        .global         triton_poi_fused__native_batch_norm_legit_no_training_relu_2
        .type           triton_poi_fused__native_batch_norm_legit_no_training_relu_2,@function
        .size           triton_poi_fused__native_batch_norm_legit_no_training_relu_2,(.L_x_1 - triton_poi_fused__native_batch_norm_legit_no_training_relu_2)
        .other          triton_poi_fused__native_batch_norm_legit_no_training_relu_2,@"STO_CUDA_ENTRY STV_DEFAULT"
triton_poi_fused__native_batch_norm_legit_no_training_relu_2:
.text.triton_poi_fused__native_batch_norm_legit_no_training_relu_2:
[----:B------:R-:W-:Y:S01]  /*0000*/  LDC R1, c[0x0][0x28] ;  /* 0x00000a00ff017b82 */ /* 0x000fe20000000800 */
[----:B------:R-:W1:Y:S07]  /*0010*/  S2R R0, SR_TID.X ;  /* 0x0000000000007919 */ /* 0x000e6e0000002100 */
[----:B------:R-:W2:Y:S01]  /*0020*/  LDC.64 R10, c[0x0][0x220] ;  /* 0x00008800ff0a7b82 */ /* 0x000ea20000000a00 */
[----:B------:R-:W-:Y:S01]  /*0030*/  ULDC.64 UR4, c[0x0][0x208] ;  /* 0x0000820000047ab9 */ /* 0x000fe20000000a00 */
[----:B------:R-:W3:Y:S06]  /*0040*/  S2R R5, SR_CTAID.X ;  /* 0x0000000000057919 */ /* 0x000eec0000002500 */
[----:B------:R-:W4:Y:S08]  /*0050*/  LDC.64 R8, c[0x0][0x218] ;  /* 0x00008600ff087b82 */ /* 0x000f300000000a00 */
[----:B------:R-:W5:Y:S08]  /*0060*/  LDC.64 R14, c[0x0][0x230] ;  /* 0x00008c00ff0e7b82 */ /* 0x000f700000000a00 */
[----:B------:R-:W4:Y:S01]  /*0070*/  LDC.64 R12, c[0x0][0x228] ;  /* 0x00008a00ff0c7b82 */ /* 0x000f220000000a00 */
[----:B-1----:R-:W-:-:S02]  /*0080*/  SHF.L.U32 R0, R0, 0x2, RZ ;  /* 0x0000000200007819 */ /* 0x002fc400000006ff */
[----:B---3--:R-:W-:Y:S02]  /*0090*/  SHF.R.S32.HI R3, RZ, 0x16, R5 ;  /* 0x00000016ff037819 */ /* 0x008fe40000011405 */
[----:B------:R-:W-:Y:S02]  /*00a0*/  LOP3.LUT R0, R0, 0x1fc, RZ, 0xc0, !PT ;  /* 0x000001fc00007812 */ /* 0x000fe400078ec0ff */
[----:B------:R-:W-:Y:S02]  /*00b0*/  SGXT R3, R3, 0x1 ;  /* 0x000000010303781a */ /* 0x000fe40000000200 */
[----:B------:R-:W-:Y:S02]  /*00c0*/  LEA R0, R5, R0, 0x9 ;  /* 0x0000000005007211 */ /* 0x000fe400078e48ff */
[----:B------:R-:W1:Y:S02]  /*00d0*/  LDC.64 R4, c[0x0][0x210] ;  /* 0x00008400ff047b82 */ /* 0x000e640000000a00 */
[----:B------:R-:W-:-:S04]  /*00e0*/  LEA.HI R3, R3, R0, RZ, 0x8 ;  /* 0x0000000003037211 */ /* 0x000fc800078f40ff */
[----:B------:R-:W-:-:S04]  /*00f0*/  SHF.R.S32.HI R3, RZ, 0x8, R3 ;  /* 0x00000008ff037819 */ /* 0x000fc80000011403 */
[----:B------:R-:W-:-:S04]  /*0100*/  LEA.HI R2, R3, R3, RZ, 0x6 ;  /* 0x0000000303027211 */ /* 0x000fc800078f30ff */
[----:B------:R-:W-:-:S04]  /*0110*/  LOP3.LUT R2, R2, 0xffffffc0, RZ, 0xc0, !PT ;  /* 0xffffffc002027812 */ /* 0x000fc800078ec0ff */
[----:B------:R-:W-:-:S05]  /*0120*/  IADD3 R3, R3, -R2, RZ ;  /* 0x8000000203037210 */ /* 0x000fca0007ffe0ff */
[----:B--2---:R-:W-:-:S06]  /*0130*/  IMAD.WIDE R10, R3, 0x4, R10 ;  /* 0x00000004030a7825 */ /* 0x004fcc00078e020a */
[----:B------:R-:W2:Y:S01]  /*0140*/  LDG.E.EL R10, desc[UR4][R10.64] ;  /* 0x000000040a0a7981 */ /* 0x000ea2000c2e1900 */
[----:B-1----:R-:W-:-:S04]  /*0150*/  IMAD.WIDE R4, R0, 0x4, R4 ;  /* 0x0000000400047825 */ /* 0x002fc800078e0204 */
[C---:B----4-:R-:W-:Y:S02]  /*0160*/  IMAD.WIDE R8, R3.reuse, 0x4, R8 ;  /* 0x0000000403087825 */ /* 0x050fe400078e0208 */
[----:B------:R-:W3:Y:S02]  /*0170*/  LDG.E.128 R4, desc[UR4][R4.64] ;  /* 0x0000000404047981 */ /* 0x000ee4000c1e1d00 */
[C---:B-----5:R-:W-:Y:S02]  /*0180*/  IMAD.WIDE R14, R3.reuse, 0x4, R14 ;  /* 0x00000004030e7825 */ /* 0x060fe400078e020e */
[----:B------:R1:W3:Y:S02]  /*0190*/  LDG.E.EL R2, desc[UR4][R8.64] ;  /* 0x0000000408027981 */ /* 0x0002e4000c2e1900 */
[----:B0-----:R-:W-:Y:S02]  /*01a0*/  IMAD.WIDE R12, R3, 0x4, R12 ;  /* 0x00000004030c7825 */ /* 0x001fe400078e020c */
[----:B------:R-:W4:Y:S04]  /*01b0*/  LDG.E.EL R14, desc[UR4][R14.64] ;  /* 0x000000040e0e7981 */ /* 0x000f28000c2e1900 */
[----:B------:R0:W4:Y:S01]  /*01c0*/  LDG.E.EL R3, desc[UR4][R12.64] ;  /* 0x000000040c037981 */ /* 0x000122000c2e1900 */
[----:B------:R-:W-:Y:S01]  /*01d0*/  HFMA2.MMA R16, -RZ, RZ, 1.625, 0 ;  /* 0x3e800000ff107435 */ /* 0x000fe200000001ff */
[----:B-1----:R-:W1:Y:S02]  /*01e0*/  LDC.64 R8, c[0x0][0x238] ;  /* 0x00008e00ff087b82 */ /* 0x002e640000000a00 */
[----:B-1----:R-:W-:-:S04]  /*01f0*/  IMAD.WIDE R8, R0, 0x4, R8 ;  /* 0x0000000400087825 */ /* 0x002fc800078e0208 */
[----:B--2---:R-:W-:-:S04]  /*0200*/  FADD R10, R10, 9.9999997473787516356e-06 ;  /* 0x3727c5ac0a0a7421 */ /* 0x004fc80000000000 */
[----:B------:R-:W1:Y:S02]  /*0210*/  MUFU.SQRT R11, R10 ;  /* 0x0000000a000b7308 */ /* 0x000e640000002000 */
[C---:B-1----:R-:W-:Y:S02]  /*0220*/  FSETP.GT.AND P0, PT, R11.reuse, 8.50705917302346158658e+37, PT ;  /* 0x7e8000000b00780b */ /* 0x042fe40003f04000 */
[----:B------:R-:W-:-:S11]  /*0230*/  FSETP.GEU.AND P1, PT, R11, 1.175494350822287508e-38, PT ;  /* 0x008000000b00780b */ /* 0x000fd60003f2e000 */
[----:B------:R-:W-:-:S04]  /*0240*/  @P0 FMUL R11, R11, 0.25 ;  /* 0x3e8000000b0b0820 */ /* 0x000fc80000400000 */
[----:B------:R-:W-:-:S06]  /*0250*/  @!P1 FMUL R11, R11, 16777216 ;  /* 0x4b8000000b0b9820 */ /* 0x000fcc0000400000 */
[----:B------:R-:W1:Y:S01]  /*0260*/  MUFU.RCP R11, R11 ;  /* 0x0000000b000b7308 */ /* 0x000e620000001000 */
[----:B0-----:R-:W-:Y:S01]  /*0270*/  FSEL R12, R16, 1, P0 ;  /* 0x3f800000100c7808 */ /* 0x001fe20000000000 */
[----:B---3--:R-:W-:-:S04]  /*0280*/  FADD R13, R4, -R2 ;  /* 0x80000002040d7221 */ /* 0x008fc80000000000 */
[----:B------:R-:W-:Y:S01]  /*0290*/  @!P1 FMUL R12, R12, 16777216 ;  /* 0x4b8000000c0c9820 */ /* 0x000fe20000400000 */
[--C-:B------:R-:W-:Y:S01]  /*02a0*/  FADD R5, R5, -R2.reuse ;  /* 0x8000000205057221 */ /* 0x100fe20000000000 */
[--C-:B------:R-:W-:Y:S01]  /*02b0*/  FADD R15, R6, -R2.reuse ;  /* 0x80000002060f7221 */ /* 0x100fe20000000000 */
[----:B------:R-:W-:Y:S01]  /*02c0*/  FADD R7, R7, -R2 ;  /* 0x8000000207077221 */ /* 0x000fe20000000000 */
[----:B-1----:R-:W-:-:S04]  /*02d0*/  FMUL R12, R11, R12 ;  /* 0x0000000c0b0c7220 */ /* 0x002fc80000400000 */
[C---:B------:R-:W-:Y:S01]  /*02e0*/  FMUL R13, R12.reuse, R13 ;  /* 0x0000000d0c0d7220 */ /* 0x040fe20000400000 */
[C---:B------:R-:W-:Y:S01]  /*02f0*/  FMUL R5, R12.reuse, R5 ;  /* 0x000000050c057220 */ /* 0x040fe20000400000 */
[C---:B------:R-:W-:Y:S01]  /*0300*/  FMUL R15, R12.reuse, R15 ;  /* 0x0000000f0c0f7220 */ /* 0x040fe20000400000 */
[----:B------:R-:W-:Y:S01]  /*0310*/  FMUL R7, R12, R7 ;  /* 0x000000070c077220 */ /* 0x000fe20000400000 */
[C-C-:B----4-:R-:W-:Y:S01]  /*0320*/  FFMA R13, R3.reuse, R13, R14.reuse ;  /* 0x0000000d030d7223 */ /* 0x150fe2000000000e */
[C-C-:B------:R-:W-:Y:S01]  /*0330*/  FFMA R5, R3.reuse, R5, R14.reuse ;  /* 0x0000000503057223 */ /* 0x140fe2000000000e */
[C-C-:B------:R-:W-:Y:S01]  /*0340*/  FFMA R15, R3.reuse, R15, R14.reuse ;  /* 0x0000000f030f7223 */ /* 0x140fe2000000000e */
[----:B------:R-:W-:Y:S02]  /*0350*/  FFMA R7, R3, R7, R14 ;  /* 0x0000000703077223 */ /* 0x000fe4000000000e */
[----:B------:R-:W-:Y:S02]  /*0360*/  FSETP.GEU.AND P3, PT, R13, RZ, PT ;  /* 0x000000ff0d00720b */ /* 0x000fe40003f6e000 */
[----:B------:R-:W-:-:S02]  /*0370*/  FSETP.GEU.AND P2, PT, R5, RZ, PT ;  /* 0x000000ff0500720b */ /* 0x000fc40003f4e000 */
[----:B------:R-:W-:Y:S02]  /*0380*/  FSETP.GEU.AND P1, PT, R15, RZ, PT ;  /* 0x000000ff0f00720b */ /* 0x000fe40003f2e000 */
[----:B------:R-:W-:Y:S02]  /*0390*/  FSETP.GEU.AND P0, PT, R7, RZ, PT ;  /* 0x000000ff0700720b */ /* 0x000fe40003f0e000 */
[----:B------:R-:W-:Y:S02]  /*03a0*/  SEL R4, R13, RZ, P3 ;  /* 0x000000ff0d047207 */ /* 0x000fe40001800000 */
[----:B------:R-:W-:Y:S02]  /*03b0*/  SEL R5, R5, RZ, P2 ;  /* 0x000000ff05057207 */ /* 0x000fe40001000000 */
[----:B------:R-:W-:Y:S02]  /*03c0*/  SEL R6, R15, RZ, P1 ;  /* 0x000000ff0f067207 */ /* 0x000fe40000800000 */
[----:B------:R-:W-:-:S05]  /*03d0*/  SEL R7, R7, RZ, P0 ;  /* 0x000000ff07077207 */ /* 0x000fca0000000000 */
[----:B------:R-:W-:Y:S01]  /*03e0*/  STG.E.128 desc[UR4][R8.64], R4 ;  /* 0x0000000408007986 */ /* 0x000fe2000c101d04 */
[----:B------:R-:W-:Y:S05]  /*03f0*/  EXIT ;  /* 0x000000000000794d */ /* 0x000fea0003800000 */
.L_x_0:
[----:B------:R-:W-:-:S00]  /*0400*/  BRA `(.L_x_0) ;  /* 0xfffffffc00fc7947 */ /* 0x000fc0000383ffff */
[----:B------:R-:W-:-:S00]  /*0410*/  NOP ;  /* 0x0000000000007918 */ /* 0x000fc00000000000 */
        /* <DEDUP_REMOVED lines=14> */
.L_x_1:


//--------------------- .nv.global.init           --------------------------
	.section	.nv.global.init,"aw",@progbits
.nv.global.init:
	.type		_$_str,@object
	.size		_$_str,(_$_str_$_2 - _$_str)
_$_str:
        /*0000*/ 	.byte	0x5f, 0x5f, 0x43, 0x55, 0x44, 0x41, 0x5f, 0x46, 0x54, 0x5a, 0x00
	.type		_$_str_$_2,@object
	.size		_$_str_$_2,(.L_1 - _$_str_$_2)
_$_str_$_2:
        /*000b*/ 	.byte	0x5f, 0x5f, 0x43, 0x55, 0x44, 0x41, 0x5f, 0x50, 0x52, 0x45, 0x43, 0x5f, 0x53, 0x51, 0x52, 0x54
        /*001b*/ 	.byte	0x00
.L_1:


//--------------------- .nv.constant0.triton_poi_fused__native_batch_norm_legit_no_training_relu_2 --------------------------
	.section	.nv.constant0.triton_poi_fused__native_batch_norm_legit_no_training_relu_2,"a",@progbits
	.sectionflags	@""
	.align	4
.nv.constant0.triton_poi_fused__native_batch_norm_legit_no_training_relu_2:
	.zero		580
